//
// Generated by NVIDIA NVVM Compiler
//
// Compiler Build ID: CL-36424714
// Cuda compilation tools, release 13.0, V13.0.88
// Based on NVVM 20.0.0
//

.version 9.0
.target sm_100
.address_size 64

	// .globl	_Z6matmulPfS_S_
// _ZZ6matmulPfS_S_E2sA has been demoted
// _ZZ6matmulPfS_S_E2sB has been demoted

.visible .entry _Z6matmulPfS_S_(
	.param .u64 .ptr .align 1 _Z6matmulPfS_S__param_0,
	.param .u64 .ptr .align 1 _Z6matmulPfS_S__param_1,
	.param .u64 .ptr .align 1 _Z6matmulPfS_S__param_2
)
{
	.reg .pred 	%p<2>;
	.reg .b32 	%r<24>;
	.reg .b32 	%f<102>;
	.reg .b64 	%rd<25>;
	// demoted variable
	.shared .align 4 .b8 _ZZ6matmulPfS_S_E2sA[4224];
	// demoted variable
	.shared .align 4 .b8 _ZZ6matmulPfS_S_E2sB[4224];
	ld.param.u64 	%rd8, [_Z6matmulPfS_S__param_0];
	ld.param.u64 	%rd9, [_Z6matmulPfS_S__param_1];
	ld.param.u64 	%rd10, [_Z6matmulPfS_S__param_2];
	cvta.to.global.u64 	%rd11, %rd10;
	cvta.to.global.u64 	%rd12, %rd9;
	mov.u32 	%r9, %ctaid.x;
	shl.b32 	%r10, %r9, 5;
	mov.u32 	%r11, %tid.x;
	add.s32 	%r12, %r10, %r11;
	mov.u32 	%r13, %ctaid.y;
	shl.b32 	%r14, %r13, 5;
	mov.u32 	%r15, %tid.y;
	add.s32 	%r1, %r14, %r15;
	cvt.u64.u32 	%rd1, %r12;
	mul.lo.s32 	%r16, %r11, 132;
	mov.u32 	%r17, _ZZ6matmulPfS_S_E2sA;
	add.s32 	%r2, %r17, %r16;
	shl.b32 	%r18, %r15, 2;
	add.s32 	%r3, %r2, %r18;
	mov.u32 	%r19, _ZZ6matmulPfS_S_E2sB;
	add.s32 	%r5, %r19, %r18;
	add.s32 	%r4, %r5, %r16;
	shl.b32 	%r20, %r11, 13;
	or.b32  	%r21, %r15, %r20;
	add.s32 	%r22, %r21, %r14;
	mul.wide.u32 	%rd13, %r22, 4;
	add.s64 	%rd24, %rd11, %rd13;
	mul.wide.u32 	%rd14, %r12, 32768;
	mul.wide.u32 	%rd15, %r15, 4;
	or.b64  	%rd16, %rd14, %rd15;
	add.s64 	%rd23, %rd12, %rd16;
	mov.f32 	%f101, 0f00000000;
	mov.b32 	%r23, 0;
$L__BB0_1:
	ld.global.f32 	%f4, [%rd23];
	st.shared.f32 	[%r3], %f4;
	ld.global.f32 	%f5, [%rd24];
	st.shared.f32 	[%r4], %f5;
	bar.sync 	0;
	ld.shared.f32 	%f6, [%r2];
	ld.shared.f32 	%f7, [%r5];
	fma.rn.f32 	%f8, %f6, %f7, %f101;
	ld.shared.f32 	%f9, [%r2+4];
	ld.shared.f32 	%f10, [%r5+132];
	fma.rn.f32 	%f11, %f9, %f10, %f8;
	ld.shared.f32 	%f12, [%r2+8];
	ld.shared.f32 	%f13, [%r5+264];
	fma.rn.f32 	%f14, %f12, %f13, %f11;
	ld.shared.f32 	%f15, [%r2+12];
	ld.shared.f32 	%f16, [%r5+396];
	fma.rn.f32 	%f17, %f15, %f16, %f14;
	ld.shared.f32 	%f18, [%r2+16];
	ld.shared.f32 	%f19, [%r5+528];
	fma.rn.f32 	%f20, %f18, %f19, %f17;
	ld.shared.f32 	%f21, [%r2+20];
	ld.shared.f32 	%f22, [%r5+660];
	fma.rn.f32 	%f23, %f21, %f22, %f20;
	ld.shared.f32 	%f24, [%r2+24];
	ld.shared.f32 	%f25, [%r5+792];
	fma.rn.f32 	%f26, %f24, %f25, %f23;
	ld.shared.f32 	%f27, [%r2+28];
	ld.shared.f32 	%f28, [%r5+924];
	fma.rn.f32 	%f29, %f27, %f28, %f26;
	ld.shared.f32 	%f30, [%r2+32];
	ld.shared.f32 	%f31, [%r5+1056];
	fma.rn.f32 	%f32, %f30, %f31, %f29;
	ld.shared.f32 	%f33, [%r2+36];
	ld.shared.f32 	%f34, [%r5+1188];
	fma.rn.f32 	%f35, %f33, %f34, %f32;
	ld.shared.f32 	%f36, [%r2+40];
	ld.shared.f32 	%f37, [%r5+1320];
	fma.rn.f32 	%f38, %f36, %f37, %f35;
	ld.shared.f32 	%f39, [%r2+44];
	ld.shared.f32 	%f40, [%r5+1452];
	fma.rn.f32 	%f41, %f39, %f40, %f38;
	ld.shared.f32 	%f42, [%r2+48];
	ld.shared.f32 	%f43, [%r5+1584];
	fma.rn.f32 	%f44, %f42, %f43, %f41;
	ld.shared.f32 	%f45, [%r2+52];
	ld.shared.f32 	%f46, [%r5+1716];
	fma.rn.f32 	%f47, %f45, %f46, %f44;
	ld.shared.f32 	%f48, [%r2+56];
	ld.shared.f32 	%f49, [%r5+1848];
	fma.rn.f32 	%f50, %f48, %f49, %f47;
	ld.shared.f32 	%f51, [%r2+60];
	ld.shared.f32 	%f52, [%r5+1980];
	fma.rn.f32 	%f53, %f51, %f52, %f50;
	ld.shared.f32 	%f54, [%r2+64];
	ld.shared.f32 	%f55, [%r5+2112];
	fma.rn.f32 	%f56, %f54, %f55, %f53;
	ld.shared.f32 	%f57, [%r2+68];
	ld.shared.f32 	%f58, [%r5+2244];
	fma.rn.f32 	%f59, %f57, %f58, %f56;
	ld.shared.f32 	%f60, [%r2+72];
	ld.shared.f32 	%f61, [%r5+2376];
	fma.rn.f32 	%f62, %f60, %f61, %f59;
	ld.shared.f32 	%f63, [%r2+76];
	ld.shared.f32 	%f64, [%r5+2508];
	fma.rn.f32 	%f65, %f63, %f64, %f62;
	ld.shared.f32 	%f66, [%r2+80];
	ld.shared.f32 	%f67, [%r5+2640];
	fma.rn.f32 	%f68, %f66, %f67, %f65;
	ld.shared.f32 	%f69, [%r2+84];
	ld.shared.f32 	%f70, [%r5+2772];
	fma.rn.f32 	%f71, %f69, %f70, %f68;
	ld.shared.f32 	%f72, [%r2+88];
	ld.shared.f32 	%f73, [%r5+2904];
	fma.rn.f32 	%f74, %f72, %f73, %f71;
	ld.shared.f32 	%f75, [%r2+92];
	ld.shared.f32 	%f76, [%r5+3036];
	fma.rn.f32 	%f77, %f75, %f76, %f74;
	ld.shared.f32 	%f78, [%r2+96];
	ld.shared.f32 	%f79, [%r5+3168];
	fma.rn.f32 	%f80, %f78, %f79, %f77;
	ld.shared.f32 	%f81, [%r2+100];
	ld.shared.f32 	%f82, [%r5+3300];
	fma.rn.f32 	%f83, %f81, %f82, %f80;
	ld.shared.f32 	%f84, [%r2+104];
	ld.shared.f32 	%f85, [%r5+3432];
	fma.rn.f32 	%f86, %f84, %f85, %f83;
	ld.shared.f32 	%f87, [%r2+108];
	ld.shared.f32 	%f88, [%r5+3564];
	fma.rn.f32 	%f89, %f87, %f88, %f86;
	ld.shared.f32 	%f90, [%r2+112];
	ld.shared.f32 	%f91, [%r5+3696];
	fma.rn.f32 	%f92, %f90, %f91, %f89;
	ld.shared.f32 	%f93, [%r2+116];
	ld.shared.f32 	%f94, [%r5+3828];
	fma.rn.f32 	%f95, %f93, %f94, %f92;
	ld.shared.f32 	%f96, [%r2+120];
	ld.shared.f32 	%f97, [%r5+3960];
	fma.rn.f32 	%f98, %f96, %f97, %f95;
	ld.shared.f32 	%f99, [%r2+124];
	ld.shared.f32 	%f100, [%r5+4092];
	fma.rn.f32 	%f101, %f99, %f100, %f98;
	add.s32 	%r7, %r23, 32;
	add.s64 	%rd24, %rd24, 1048576;
	add.s64 	%rd23, %rd23, 128;
	setp.lt.u32 	%p1, %r23, 8160;
	mov.u32 	%r23, %r7;
	@%p1 bra 	$L__BB0_1;
	cvta.to.global.u64 	%rd17, %rd8;
	cvt.u64.u32 	%rd18, %r1;
	shl.b64 	%rd19, %rd1, 13;
	add.s64 	%rd20, %rd19, %rd18;
	shl.b64 	%rd21, %rd20, 2;
	add.s64 	%rd22, %rd17, %rd21;
	st.global.f32 	[%rd22], %f101;
	ret;

}


// ===== COMPILED SASS (sm_100) =====

	.target	sm_100

	.elftype	@"ET_EXEC"


//--------------------- .note.nv.tkinfo           --------------------------
	.section	.note.nv.tkinfo,"",@"SHT_NOTE"
	.sectionflags	@"SHF_NOTE_NV_TKINFO"
	.tkinfo
        /*0018*/ 	.word	0x00000002
        /*0030*/ 	.string	""
        /*0030*/ 	.string	"ptxas"
        /*0030*/ 	.string	"Cuda compilation tools, release 13.0, V13.0.88"
        /*0030*/ 	.string	"Build cuda_13.0.r13.0/compiler.36424714_0"
        /*0030*/ 	.string	"-arch sm_100 -m 64 "



//--------------------- .note.nv.cuinfo           --------------------------
	.section	.note.nv.cuinfo,"",@"SHT_NOTE"
	.sectionflags	@"SHF_NOTE_NV_CUINFO"
        /*0018*/ 	.short	0x0002
        /*001a*/ 	.short	0x0064
        /*001c*/ 	.short	0x0082
	.zero		2


//--------------------- .nv.info                  --------------------------
	.section	.nv.info,"",@"SHT_CUDA_INFO"
	.align	4


	//----- nvinfo : EIATTR_REGCOUNT
	.align		4
        /*0000*/ 	.byte	0x04, 0x2f
        /*0002*/ 	.short	(.L_1 - .L_0)
	.align		4
.L_0:
        /*0004*/ 	.word	index@(_Z6matmulPfS_S_)
        /*0008*/ 	.word	0x00000020


	//----- nvinfo : EIATTR_FRAME_SIZE
	.align		4
.L_1:
        /*000c*/ 	.byte	0x04, 0x11
        /*000e*/ 	.short	(.L_3 - .L_2)
	.align		4
.L_2:
        /*0010*/ 	.word	index@(_Z6matmulPfS_S_)
        /*0014*/ 	.word	0x00000000


	//----- nvinfo : EIATTR_MIN_STACK_SIZE
	.align		4
.L_3:
        /*0018*/ 	.byte	0x04, 0x12
        /*001a*/ 	.short	(.L_5 - .L_4)
	.align		4
.L_4:
        /*001c*/ 	.word	index@(_Z6matmulPfS_S_)
        /*0020*/ 	.word	0x00000000
.L_5:


//--------------------- .nv.compat                --------------------------
	.section	.nv.compat,"",@"SHT_CUDA_COMPAT_INFO"
	.align	4
        /*0000*/ 	.byte	0x02, 0x09, 0x00, 0x00, 0x02, 0x02, 0x01, 0x00, 0x02, 0x05, 0x05, 0x00, 0x03, 0x07, 0x01, 0x01
        /*0010*/ 	.byte	0x02, 0x03, 0x00, 0x00, 0x02, 0x06, 0x01, 0x00, 0x04, 0x0b, 0x08, 0x00, 0x09, 0x00, 0x00, 0x00
        /*0020*/ 	.byte	0x00, 0x00, 0x00, 0x00


//--------------------- .nv.info._Z6matmulPfS_S_  --------------------------
	.section	.nv.info._Z6matmulPfS_S_,"",@"SHT_CUDA_INFO"
	.sectionflags	@""
	.align	4


	//----- nvinfo : EIATTR_CUDA_API_VERSION
	.align		4
        /*0000*/ 	.byte	0x04, 0x37
        /*0002*/ 	.short	(.L_7 - .L_6)
.L_6:
        /*0004*/ 	.word	0x00000082


	//----- nvinfo : EIATTR_KPARAM_INFO
	.align		4
.L_7:
        /*0008*/ 	.byte	0x04, 0x17
        /*000a*/ 	.short	(.L_9 - .L_8)
.L_8:
        /*000c*/ 	.word	0x00000000
        /*0010*/ 	.short	0x0002
        /*0012*/ 	.short	0x0010
        /*0014*/ 	.byte	0x00, 0xf5, 0x21, 0x00


	//----- nvinfo : EIATTR_KPARAM_INFO
	.align		4
.L_9:
        /*0018*/ 	.byte	0x04, 0x17
        /*001a*/ 	.short	(.L_11 - .L_10)
.L_10:
        /*001c*/ 	.word	0x00000000
        /*0020*/ 	.short	0x0001
        /*0022*/ 	.short	0x0008
        /*0024*/ 	.byte	0x00, 0xf5, 0x21, 0x00


	//----- nvinfo : EIATTR_KPARAM_INFO
	.align		4
.L_11:
        /*0028*/ 	.byte	0x04, 0x17
        /*002a*/ 	.short	(.L_13 - .L_12)
.L_12:
        /*002c*/ 	.word	0x00000000
        /*0030*/ 	.short	0x0000
        /*0032*/ 	.short	0x0000
        /*0034*/ 	.byte	0x00, 0xf5, 0x21, 0x00


	//----- nvinfo : EIATTR_SPARSE_MMA_MASK
	.align		4
.L_13:
        /*0038*/ 	.byte	0x03, 0x50
        /*003a*/ 	.short	0x0000


	//----- nvinfo : EIATTR_MAXREG_COUNT
	.align		4
        /*003c*/ 	.byte	0x03, 0x1b
        /*003e*/ 	.short	0x00ff


	//----- nvinfo : EIATTR_NUM_BARRIERS
	.align		4
        /*0040*/ 	.byte	0x02, 0x4c
        /*0042*/ 	.byte	0x01
	.zero		1


	//----- nvinfo : EIATTR_MERCURY_ISA_VERSION
	.align		4
        /*0044*/ 	.byte	0x03, 0x5f
        /*0046*/ 	.short	0x0101


	//----- nvinfo : EIATTR_VRC_CTA_INIT_COUNT
	.align		4
        /*0048*/ 	.byte	0x02, 0x4a
	.zero		1
	.zero		1


	//----- nvinfo : EIATTR_EXIT_INSTR_OFFSETS
	.align		4
        /*004c*/ 	.byte	0x04, 0x1c
        /*004e*/ 	.short	(.L_15 - .L_14)


	//   ....[0]....
.L_14:
        /*0050*/ 	.word	0x00000970


	//----- nvinfo : EIATTR_CBANK_PARAM_SIZE
	.align		4
.L_15:
        /*0054*/ 	.byte	0x03, 0x19
        /*0056*/ 	.short	0x0018


	//----- nvinfo : EIATTR_PARAM_CBANK
	.align		4
        /*0058*/ 	.byte	0x04, 0x0a
        /*005a*/ 	.short	(.L_17 - .L_16)
	.align		4
.L_16:
        /*005c*/ 	.word	index@(.nv.constant0._Z6matmulPfS_S_)
        /*0060*/ 	.short	0x0380
        /*0062*/ 	.short	0x0018


	//----- nvinfo : EIATTR_SW_WAR
	.align		4
.L_17:
        /*0064*/ 	.byte	0x04, 0x36
        /*0066*/ 	.short	(.L_19 - .L_18)
.L_18:
        /*0068*/ 	.word	0x00000008
.L_19:


//--------------------- .nv.callgraph             --------------------------
	.section	.nv.callgraph,"",@"SHT_CUDA_CALLGRAPH"
	.align	4
	.sectionentsize	8
	.align		4
        /*0000*/ 	.word	0x00000000
	.align		4
        /*0004*/ 	.word	0xffffffff
	.align		4
        /*0008*/ 	.word	0x00000000
	.align		4
        /*000c*/ 	.word	0xfffffffe
	.align		4
        /*0010*/ 	.word	0x00000000
	.align		4
        /*0014*/ 	.word	0xfffffffd
	.align		4
        /*0018*/ 	.word	0x00000000
	.align		4
        /*001c*/ 	.word	0xfffffffc


//--------------------- .text._Z6matmulPfS_S_     --------------------------
	.section	.text._Z6matmulPfS_S_,"ax",@progbits
	.align	128
        .global         _Z6matmulPfS_S_
        .type           _Z6matmulPfS_S_,@function
        .size           _Z6matmulPfS_S_,(.L_x_2 - _Z6matmulPfS_S_)
        .other          _Z6matmulPfS_S_,@"STO_CUDA_ENTRY STV_DEFAULT"
_Z6matmulPfS_S_:
.text._Z6matmulPfS_S_:
[----:B------:R-:W-:Y:S01]  /*0000*/  LDC R1, c[0x0][0x37c] ;  /* 0x0000df00ff017b82 */ /* 0x000fe20000000800 */
[----:B------:R-:W0:Y:S07]  /*0010*/  S2R R3, SR_TID.X ;  /* 0x0000000000037919 */ /* 0x000e2e0000002100 */
[----:B------:R-:W1:Y:S01]  /*0020*/  LDC.64 R6, c[0x0][0x390] ;  /* 0x0000e400ff067b82 */ /* 0x000e620000000a00 */
[----:B------:R-:W2:Y:S01]  /*0030*/  LDCU.64 UR4, c[0x0][0x388] ;  /* 0x00007100ff0477ac */ /* 0x000ea20008000a00 */
[----:B------:R-:W-:Y:S01]  /*0040*/  MOV R2, 0x400 ;  /* 0x0000040000027802 */ /* 0x000fe20000000f00 */
[----:B------:R-:W3:Y:S01]  /*0050*/  S2R R8, SR_TID.Y ;  /* 0x0000000000087919 */ /* 0x000ee20000002200 */
[----:B------:R-:W4:Y:S02]  /*0060*/  LDCU.64 UR6, c[0x0][0x358] ;  /* 0x00006b00ff0677ac */ /* 0x000f240008000a00 */
[----:B------:R-:W-:Y:S01]  /*0070*/  IADD3 R9, PT, PT, R2, 0x1080, RZ ;  /* 0x0000108002097810 */ /* 0x000fe20007ffe0ff */
[----:B------:R-:W5:Y:S01]  /*0080*/  S2R R0, SR_CTAID.X ;  /* 0x0000000000007919 */ /* 0x000f620000002500 */
[----:B------:R-:W2:Y:S01]  /*0090*/  S2R R13, SR_CTAID.Y ;  /* 0x00000000000d7919 */ /* 0x000ea20000002600 */
[----:B------:R-:W4:Y:S01]  /*00a0*/  S2R R14, SR_CgaCtaId ;  /* 0x00000000000e7919 */ /* 0x000f220000008800 */
[----:B0-----:R-:W-:-:S04]  /*00b0*/  SHF.L.U32 R5, R3, 0xd, RZ ;  /* 0x0000000d03057819 */ /* 0x001fc800000006ff */
[----:B---3--:R-:W-:Y:S02]  /*00c0*/  LOP3.LUT R4, R8, R5, RZ, 0xfc, !PT ;  /* 0x0000000508047212 */ /* 0x008fe400078efcff */
[----:B-----5:R-:W-:Y:S02]  /*00d0*/  LEA R0, R0, R3, 0x5 ;  /* 0x0000000300007211 */ /* 0x020fe400078e28ff */
[----:B--2---:R-:W-:Y:S01]  /*00e0*/  LEA R15, R13, R4, 0x5 ;  /* 0x000000040d0f7211 */ /* 0x004fe200078e28ff */
[----:B------:R-:W-:Y:S01]  /*00f0*/  IMAD.WIDE.U32 R4, R8, 0x4, RZ ;  /* 0x0000000408047825 */ /* 0x000fe200078e00ff */
[----:B----4-:R-:W-:-:S03]  /*0100*/  LEA R12, R14, R2, 0x18 ;  /* 0x000000020e0c7211 */ /* 0x010fc600078ec0ff */
[----:B------:R-:W-:Y:S01]  /*0110*/  IMAD.WIDE.U32 R10, R0, 0x8000, RZ ;  /* 0x00008000000a7825 */ /* 0x000fe200078e00ff */
[----:B------:R-:W-:-:S03]  /*0120*/  LEA R9, R14, R9, 0x18 ;  /* 0x000000090e097211 */ /* 0x000fc600078ec0ff */
[----:B-1----:R-:W-:Y:S01]  /*0130*/  IMAD.WIDE.U32 R6, R15, 0x4, R6 ;  /* 0x000000040f067825 */ /* 0x002fe200078e0006 */
[----:B------:R-:W-:Y:S02]  /*0140*/  LOP3.LUT R4, R10, R4, RZ, 0xfc, !PT ;  /* 0x000000040a047212 */ /* 0x000fe400078efcff */
[----:B------:R-:W-:Y:S01]  /*0150*/  LOP3.LUT R10, R11, R5, RZ, 0xfc, !PT ;  /* 0x000000050b0a7212 */ /* 0x000fe200078efcff */
[----:B------:R-:W-:Y:S01]  /*0160*/  IMAD R5, R3, 0x84, R12 ;  /* 0x0000008403057824 */ /* 0x000fe200078e020c */
[----:B------:R-:W-:Y:S01]  /*0170*/  IADD3 R4, P0, PT, R4, UR4, RZ ;  /* 0x0000000404047c10 */ /* 0x000fe2000ff1e0ff */
[----:B------:R-:W-:Y:S01]  /*0180*/  UMOV UR4, URZ ;  /* 0x000000ff00047c82 */ /* 0x000fe20008000000 */
[----:B------:R-:W-:Y:S02]  /*0190*/  MOV R2, R6 ;  /* 0x0000000600027202 */ /* 0x000fe40000000f00 */
[----:B------:R-:W-:Y:S02]  /*01a0*/  LEA R6, R8, R9, 0x2 ;  /* 0x0000000908067211 */ /* 0x000fe400078e10ff */
[----:B------:R-:W-:Y:S01]  /*01b0*/  IADD3.X R9, PT, PT, R10, UR5, RZ, P0, !PT ;  /* 0x000000050a097c10 */ /* 0x000fe200087fe4ff */
[----:B------:R-:W-:Y:S01]  /*01c0*/  HFMA2 R10, -RZ, RZ, 0, 0 ;  /* 0x00000000ff0a7431 */ /* 0x000fe200000001ff */
[----:B------:R-:W-:Y:S01]  /*01d0*/  LEA R11, R13, R8, 0x5 ;  /* 0x000000080d0b7211 */ /* 0x000fe200078e28ff */
[----:B------:R-:W-:Y:S01]  /*01e0*/  IMAD R3, R3, 0x84, R6 ;  /* 0x0000008403037824 */ /* 0x000fe200078e0206 */
[----:B------:R-:W-:-:S07]  /*01f0*/  LEA R8, R8, R5, 0x2 ;  /* 0x0000000508087211 */ /* 0x000fce00078e10ff */
.L_x_0:
[----:B------:R-:W-:Y:S02]  /*0200*/  MOV R17, R9 ;  /* 0x0000000900117202 */ /* 0x000fe40000000f00 */
[----:B------:R-:W-:Y:S02]  /*0210*/  MOV R16, R4 ;  /* 0x0000000400107202 */ /* 0x000fe40000000f00 */
[----:B------:R-:W-:Y:S02]  /*0220*/  MOV R18, R2 ;  /* 0x0000000200127202 */ /* 0x000fe40000000f00 */
[----:B------:R-:W-:Y:S01]  /*0230*/  MOV R19, R7 ;  /* 0x0000000700137202 */ /* 0x000fe20000000f00 */
[----:B------:R-:W2:Y:S04]  /*0240*/  LDG.E R17, desc[UR6][R16.64] ;  /* 0x0000000610117981 */ /* 0x000ea8000c1e1900 */
[----:B------:R-:W3:Y:S01]  /*0250*/  LDG.E R14, desc[UR6][R18.64] ;  /* 0x00000006120e7981 */ /* 0x000ee2000c1e1900 */
[----:B------:R-:W-:Y:S01]  /*0260*/  UISETP.GE.U32.AND UP0, UPT, UR4, 0x1fe0, UPT ;  /* 0x00001fe00400788c */ /* 0x000fe2000bf06070 */
[----:B------:R-:W-:Y:S01]  /*0270*/  IADD3 R4, P1, PT, R4, 0x80, RZ ;  /* 0x0000008004047810 */ /* 0x000fe20007f3e0ff */
[----:B------:R-:W-:Y:S01]  /*0280*/  UIADD3 UR5, UPT, UPT, UR4, 0x20, URZ ;  /* 0x0000002004057890 */ /* 0x000fe2000fffe0ff */
[----:B------:R-:W-:-:S02]  /*0290*/  IADD3 R2, P0, PT, R2, 0x100000, RZ ;  /* 0x0010000002027810 */ /* 0x000fc40007f1e0ff */
[----:B------:R-:W-:Y:S02]  /*02a0*/  IADD3.X R9, PT, PT, RZ, R9, RZ, P1, !PT ;  /* 0x00000009ff097210 */ /* 0x000fe40000ffe4ff */
[----:B------:R-:W-:Y:S02]  /*02b0*/  IADD3.X R7, PT, PT, RZ, R7, RZ, P0, !PT ;  /* 0x00000007ff077210 */ /* 0x000fe400007fe4ff */
[----:B------:R-:W-:Y:S01]  /*02c0*/  UMOV UR4, UR5 ;  /* 0x0000000500047c82 */ /* 0x000fe20008000000 */
[----:B--2---:R-:W-:Y:S04]  /*02d0*/  STS [R8], R17 ;  /* 0x0000001108007388 */ /* 0x004fe80000000800 */
[----:B---3--:R-:W-:Y:S01]  /*02e0*/  STS [R3], R14 ;  /* 0x0000000e03007388 */ /* 0x008fe20000000800 */
[----:B------:R-:W-:Y:S06]  /*02f0*/  BAR.SYNC.DEFER_BLOCKING 0x0 ;  /* 0x0000000000007b1d */ /* 0x000fec0000010000 */
[----:B------:R-:W-:Y:S04]  /*0300*/  LDS R27, [R5] ;  /* 0x00000000051b7984 */ /* 0x000fe80000000800 */
[----:B------:R-:W0:Y:S04]  /*0310*/  LDS R26, [R6] ;  /* 0x00000000061a7984 */ /* 0x000e280000000800 */
[----:B------:R-:W-:Y:S04]  /*0320*/  LDS R29, [R5+0x4] ;  /* 0x00000400051d7984 */ /* 0x000fe80000000800 */
[----:B------:R-:W1:Y:S04]  /*0330*/  LDS R28, [R6+0x84] ;  /* 0x00008400061c7984 */ /* 0x000e680000000800 */
[----:B------:R-:W-:Y:S04]  /*0340*/  LDS R12, [R5+0x8] ;  /* 0x00000800050c7984 */ /* 0x000fe80000000800 */
[----:B------:R-:W2:Y:S04]  /*0350*/  LDS R15, [R6+0x108] ;  /* 0x00010800060f7984 */ /* 0x000ea80000000800 */
[----:B------:R-:W-:Y:S04]  /*0360*/  LDS R13, [R5+0xc] ;  /* 0x00000c00050d7984 */ /* 0x000fe80000000800 */
[----:B------:R-:W3:Y:S04]  /*0370*/  LDS R24, [R6+0x18c] ;  /* 0x00018c0006187984 */ /* 0x000ee80000000800 */
[----:B------:R-:W-:Y:S04]  /*0380*/  LDS R18, [R5+0x10] ;  /* 0x0000100005127984 */ /* 0x000fe80000000800 */
[----:B------:R-:W4:Y:S04]  /*0390*/  LDS R21, [R6+0x210] ;  /* 0x0002100006157984 */ /* 0x000f280000000800 */
[----:B------:R-:W-:Y:S04]  /*03a0*/  LDS R20, [R5+0x14] ;  /* 0x0000140005147984 */ /* 0x000fe80000000800 */
[----:B------:R-:W5:Y:S01]  /*03b0*/  LDS R23, [R6+0x294] ;  /* 0x0002940006177984 */ /* 0x000f620000000800 */
[----:B0-----:R-:W-:-:S03]  /*03c0*/  FFMA R26, R27, R26, R10 ;  /* 0x0000001a1b1a7223 */ /* 0x001fc6000000000a */
[----:B------:R-:W-:Y:S04]  /*03d0*/  LDS R22, [R5+0x18] ;  /* 0x0000180005167984 */ /* 0x000fe80000000800 */
[----:B------:R-:W0:Y:S01]  /*03e0*/  LDS R25, [R6+0x318] ;  /* 0x0003180006197984 */ /* 0x000e220000000800 */
[----:B-1----:R-:W-:-:S03]  /*03f0*/  FFMA R29, R29, R28, R26 ;  /* 0x0000001c1d1d7223 */ /* 0x002fc6000000001a */
[----:B------:R-:W-:Y:S04]  /*0400*/  LDS R16, [R5+0x1c] ;  /* 0x00001c0005107984 */ /* 0x000fe80000000800 */
[----:B------:R-:W1:Y:S01]  /*0410*/  LDS R19, [R6+0x39c] ;  /* 0x00039c0006137984 */ /* 0x000e620000000800 */
[----:B--2---:R-:W-:-:S03]  /*0420*/  FFMA R10, R12, R15, R29 ;  /* 0x0000000f0c0a7223 */ /* 0x004fc6000000001d */
[----:B------:R-:W-:Y:S04]  /*0430*/  LDS R14, [R5+0x20] ;  /* 0x00002000050e7984 */ /* 0x000fe80000000800 */
[----:B------:R-:W2:Y:S01]  /*0440*/  LDS R17, [R6+0x420] ;  /* 0x0004200006117984 */ /* 0x000ea20000000800 */
[----:B---3--:R-:W-:-:S03]  /*0450*/  FFMA R27, R13, R24, R10 ;  /* 0x000000180d1b7223 */ /* 0x008fc6000000000a */
[----:B------:R-:W-:Y:S04]  /*0460*/  LDS R12, [R5+0x24] ;  /* 0x00002400050c7984 */ /* 0x000fe80000000800 */
[----:B------:R-:W3:Y:S01]  /*0470*/  LDS R15, [R6+0x4a4] ;  /* 0x0004a400060f7984 */ /* 0x000ee20000000800 */
[----:B----4-:R-:W-:-:S03]  /*0480*/  FFMA R27, R18, R21, R27 ;  /* 0x00000015121b7223 */ /* 0x010fc6000000001b */
[----:B------:R-:W-:Y:S04]  /*0490*/  LDS R10, [R5+0x28] ;  /* 0x00002800050a7984 */ /* 0x000fe80000000800 */
[----:B------:R-:W4:Y:S01]  /*04a0*/  LDS R13, [R6+0x528] ;  /* 0x00052800060d7984 */ /* 0x000f220000000800 */
[----:B-----5:R-:W-:-:S03]  /*04b0*/  FFMA R27, R20, R23, R27 ;  /* 0x00000017141b7223 */ /* 0x020fc6000000001b */
        /* <DEDUP_REMOVED lines=62> */
[----:B--2---:R-:W-:-:S04]  /*08a0*/  FFMA R21, R20, R23, R21 ;  /* 0x0000001714157223 */ /* 0x004fc80000000015 */
[----:B---3--:R-:W-:-:S04]  /*08b0*/  FFMA R21, R22, R25, R21 ;  /* 0x0000001916157223 */ /* 0x008fc80000000015 */
[----:B----4-:R-:W-:-:S04]  /*08c0*/  FFMA R19, R16, R19, R21 ;  /* 0x0000001310137223 */ /* 0x010fc80000000015 */
[----:B-----5:R-:W-:-:S04]  /*08d0*/  FFMA R17, R14, R17, R19 ;  /* 0x000000110e117223 */ /* 0x020fc80000000013 */
[----:B0-----:R-:W-:-:S04]  /*08e0*/  FFMA R15, R12, R15, R17 ;  /* 0x0000000f0c0f7223 */ /* 0x001fc80000000011 */
[----:B-1----:R-:W-:Y:S01]  /*08f0*/  FFMA R10, R10, R13, R15 ;  /* 0x0000000d0a0a7223 */ /* 0x002fe2000000000f */
[----:B------:R-:W-:Y:S06]  /*0900*/  BRA.U !UP0, `(.L_x_0) ;  /* 0xfffffff9083c7547 */ /* 0x000fec000b83ffff */
[----:B------:R-:W0:Y:S01]  /*0910*/  LDCU.64 UR4, c[0x0][0x380] ;  /* 0x00007000ff0477ac */ /* 0x000e220008000a00 */
[----:B------:R-:W-:-:S04]  /*0920*/  LEA R11, P0, R0, R11, 0xd ;  /* 0x0000000b000b7211 */ /* 0x000fc800078068ff */
[----:B------:R-:W-:Y:S02]  /*0930*/  LEA.HI.X R0, R0, RZ, RZ, 0xd, P0 ;  /* 0x000000ff00007211 */ /* 0x000fe400000f6cff */
[----:B0-----:R-:W-:-:S04]  /*0940*/  LEA R2, P0, R11, UR4, 0x2 ;  /* 0x000000040b027c11 */ /* 0x001fc8000f8010ff */
[----:B------:R-:W-:-:S05]  /*0950*/  LEA.HI.X R3, R11, UR5, R0, 0x2, P0 ;  /* 0x000000050b037c11 */ /* 0x000fca00080f1400 */
[----:B------:R-:W-:Y:S01]  /*0960*/  STG.E desc[UR6][R2.64], R10 ;  /* 0x0000000a02007986 */ /* 0x000fe2000c101906 */
[----:B------:R-:W-:Y:S05]  /*0970*/  EXIT ;  /* 0x000000000000794d */ /* 0x000fea0003800000 */
.L_x_1:
[----:B------:R-:W-:-:S00]  /*0980*/  BRA `(.L_x_1) ;  /* 0xfffffffc00fc7947 */ /* 0x000fc0000383ffff */
[----:B------:R-:W-:-:S00]  /*0990*/  NOP ;  /* 0x0000000000007918 */ /* 0x000fc00000000000 */
        /* <DEDUP_REMOVED lines=14> */
.L_x_2:


//--------------------- .nv.shared._Z6matmulPfS_S_ --------------------------
	.section	.nv.shared._Z6matmulPfS_S_,"aw",@nobits
	.sectionflags	@""
	.align	4
.nv.shared._Z6matmulPfS_S_:
	.zero		9472


//--------------------- .nv.shared.reserved.0     --------------------------
	.section	.nv.shared.reserved.0,"aw",@nobits
	.weak		__nv_reservedSMEM_offset_0_alias
	.size		__nv_reservedSMEM_offset_0_alias, 0, 64
	.other		__nv_reservedSMEM_offset_0_alias,@"STO_CUDA_RESERVED_SHARED STV_DEFAULT"
__nv_reservedSMEM_offset_0_alias:
	.zero		0
	.zero		64


//--------------------- .nv.constant0._Z6matmulPfS_S_ --------------------------
	.section	.nv.constant0._Z6matmulPfS_S_,"a",@progbits
	.sectionflags	@""
	.align	4
.nv.constant0._Z6matmulPfS_S_:
	.zero		920


//--------------------- SYMBOLS --------------------------

	.type		.nv.reservedSmem.offset0,@object
	.size		.nv.reservedSmem.offset0,0x4
	.type		.nv.reservedSmem.cap,@object
	.size		.nv.reservedSmem.cap,0x4
